	.headerflags	@"EF_CUDA_TEXMODE_UNIFIED EF_CUDA_64BIT_ADDRESS EF_CUDA_ACCELERATORS EF_CUDA_SM90 EF_CUDA_VIRTUAL_SM(EF_CUDA_SM90)"
	.elftype	@"ET_EXEC"


//--------------------- .nv.info                  --------------------------
	.section	.nv.info,"",@"SHT_CUDA_INFO"
	.align	4


	//----- nvinfo : EIATTR_REGCOUNT
	.align		4
        /*0000*/ 	.byte	0x04, 0x2f
        /*0002*/ 	.short	(.L_3 - .L_2)
	.align		4
.L_2:
        /*0004*/ 	.word	index@(triton_poi_fused__native_batch_norm_legit_no_training_silu_21)
        /*0008*/ 	.word	0x00000011


	//----- nvinfo : EIATTR_MIN_STACK_SIZE
	.align		4
.L_3:
        /*000c*/ 	.byte	0x04, 0x12
        /*000e*/ 	.short	(.L_5 - .L_4)
	.align		4
.L_4:
        /*0010*/ 	.word	index@(triton_poi_fused__native_batch_norm_legit_no_training_silu_21)
        /*0014*/ 	.word	0x00000000


	//----- nvinfo : EIATTR_FRAME_SIZE
	.align		4
.L_5:
        /*0018*/ 	.byte	0x04, 0x11
        /*001a*/ 	.short	(.L_7 - .L_6)
	.align		4
.L_6:
        /*001c*/ 	.word	index@(triton_poi_fused__native_batch_norm_legit_no_training_silu_21)
        /*0020*/ 	.word	0x00000000


	//----- nvinfo : EIATTR_MIN_STACK_SIZE
	.align		4
.L_7:
        /*0024*/ 	.byte	0x04, 0x12
        /*0026*/ 	.short	(.L_9 - .L_8)
	.align		4
.L_8:
        /*0028*/ 	.word	index@(triton_poi_fused__native_batch_norm_legit_no_training_silu_21)
        /*002c*/ 	.word	0x00000000
.L_9:


//--------------------- .nv.info.triton_poi_fused__native_batch_norm_legit_no_training_silu_21 --------------------------
	.section	.nv.info.triton_poi_fused__native_batch_norm_legit_no_training_silu_21,"",@"SHT_CUDA_INFO"
	.sectionflags	@""
	.align	4


	//----- nvinfo : EIATTR_CUDA_API_VERSION
	.align		4
        /*0000*/ 	.byte	0x04, 0x37
        /*0002*/ 	.short	(.L_11 - .L_10)
.L_10:
        /*0004*/ 	.word	0x0000007c


	//----- nvinfo : EIATTR_KPARAM_INFO
	.align		4
.L_11:
        /*0008*/ 	.byte	0x04, 0x17
        /*000a*/ 	.short	(.L_13 - .L_12)
.L_12:
        /*000c*/ 	.word	0x00000000
        /*0010*/ 	.short	0x0006
        /*0012*/ 	.short	0x0030
        /*0014*/ 	.byte	0x00, 0xf0, 0x11, 0x00


	//----- nvinfo : EIATTR_KPARAM_INFO
	.align		4
.L_13:
        /*0018*/ 	.byte	0x04, 0x17
        /*001a*/ 	.short	(.L_15 - .L_14)
.L_14:
        /*001c*/ 	.word	0x00000000
        /*0020*/ 	.short	0x0005
        /*0022*/ 	.short	0x0028
        /*0024*/ 	.byte	0x00, 0xf4, 0x21, 0x00


	//----- nvinfo : EIATTR_KPARAM_INFO
	.align		4
.L_15:
        /*0028*/ 	.byte	0x04, 0x17
        /*002a*/ 	.short	(.L_17 - .L_16)
.L_16:
        /*002c*/ 	.word	0x00000000
        /*0030*/ 	.short	0x0004
        /*0032*/ 	.short	0x0020
        /*0034*/ 	.byte	0x00, 0xf4, 0x21, 0x00


	//----- nvinfo : EIATTR_KPARAM_INFO
	.align		4
.L_17:
        /*0038*/ 	.byte	0x04, 0x17
        /*003a*/ 	.short	(.L_19 - .L_18)
.L_18:
        /*003c*/ 	.word	0x00000000
        /*0040*/ 	.short	0x0003
        /*0042*/ 	.short	0x0018
        /*0044*/ 	.byte	0x00, 0xf4, 0x21, 0x00


	//----- nvinfo : EIATTR_KPARAM_INFO
	.align		4
.L_19:
        /*0048*/ 	.byte	0x04, 0x17
        /*004a*/ 	.short	(.L_21 - .L_20)
.L_20:
        /*004c*/ 	.word	0x00000000
        /*0050*/ 	.short	0x0002
        /*0052*/ 	.short	0x0010
        /*0054*/ 	.byte	0x00, 0xf4, 0x21, 0x00


	//----- nvinfo : EIATTR_KPARAM_INFO
	.align		4
.L_21:
        /*0058*/ 	.byte	0x04, 0x17
        /*005a*/ 	.short	(.L_23 - .L_22)
.L_22:
        /*005c*/ 	.word	0x00000000
        /*0060*/ 	.short	0x0001
        /*0062*/ 	.short	0x0008
        /*0064*/ 	.byte	0x00, 0xf4, 0x21, 0x00


	//----- nvinfo : EIATTR_KPARAM_INFO
	.align		4
.L_23:
        /*0068*/ 	.byte	0x04, 0x17
        /*006a*/ 	.short	(.L_25 - .L_24)
.L_24:
        /*006c*/ 	.word	0x00000000
        /*0070*/ 	.short	0x0000
        /*0072*/ 	.short	0x0000
        /*0074*/ 	.byte	0x00, 0xf4, 0x21, 0x00


	//----- nvinfo : EIATTR_SPARSE_MMA_MASK
	.align		4
.L_25:
        /*0078*/ 	.byte	0x03, 0x50
        /*007a*/ 	.short	0x0000


	//----- nvinfo : EIATTR_MAXREG_COUNT
	.align		4
        /*007c*/ 	.byte	0x03, 0x1b
        /*007e*/ 	.short	0x00ff


	//----- nvinfo : EIATTR_EXIT_INSTR_OFFSETS
	.align		4
        /*0080*/ 	.byte	0x04, 0x1c
        /*0082*/ 	.short	(.L_27 - .L_26)


	//   ....[0]....
.L_26:
        /*0084*/ 	.word	0x00000530


	//----- nvinfo : EIATTR_REQNTID
	.align		4
.L_27:
        /*0088*/ 	.byte	0x04, 0x10
        /*008a*/ 	.short	(.L_29 - .L_28)
.L_28:
        /*008c*/ 	.word	0x00000080
        /*0090*/ 	.word	0x00000001
        /*0094*/ 	.word	0x00000001


	//----- nvinfo : EIATTR_CBANK_PARAM_SIZE
	.align		4
.L_29:
        /*0098*/ 	.byte	0x03, 0x19
        /*009a*/ 	.short	0x0034


	//----- nvinfo : EIATTR_PARAM_CBANK
	.align		4
        /*009c*/ 	.byte	0x04, 0x0a
        /*009e*/ 	.short	(.L_31 - .L_30)
	.align		4
.L_30:
        /*00a0*/ 	.word	index@(.nv.constant0.triton_poi_fused__native_batch_norm_legit_no_training_silu_21)
        /*00a4*/ 	.short	0x0210
        /*00a6*/ 	.short	0x0034


	//----- nvinfo : EIATTR_SW_WAR
	.align		4
.L_31:
        /*00a8*/ 	.byte	0x04, 0x36
        /*00aa*/ 	.short	(.L_33 - .L_32)
.L_32:
        /*00ac*/ 	.word	0x00000008
.L_33:


//--------------------- .nv.callgraph             --------------------------
	.section	.nv.callgraph,"",@"SHT_CUDA_CALLGRAPH"
	.align	4
	.sectionentsize	8
	.align		4
        /*0000*/ 	.word	0x00000000
	.align		4
        /*0004*/ 	.word	0xffffffff
	.align		4
        /*0008*/ 	.word	0x00000000
	.align		4
        /*000c*/ 	.word	0xfffffffe
	.align		4
        /*0010*/ 	.word	0x00000000
	.align		4
        /*0014*/ 	.word	0xfffffffd
	.align		4
        /*0018*/ 	.word	0x00000000
	.align		4
        /*001c*/ 	.word	0xfffffffc


//--------------------- .nv.constant4             --------------------------
	.section	.nv.constant4,"a",@progbits
	.align	8
	.align		8
.nv.constant4:
        /*0000*/ 	.dword	_$_str
	.align		8
        /*0008*/ 	.dword	_$_str_$_2


//--------------------- .text.triton_poi_fused__native_batch_norm_legit_no_training_silu_21 --------------------------
	.section	.text.triton_poi_fused__native_batch_norm_legit_no_training_silu_21,"ax",@progbits
	.align	128
        .global         triton_poi_fused__native_batch_norm_legit_no_training_silu_21
        .type           triton_poi_fused__native_batch_norm_legit_no_training_silu_21,@function
        .size           triton_poi_fused__native_batch_norm_legit_no_training_silu_21,(.L_x_1 - triton_poi_fused__native_batch_norm_legit_no_training_silu_21)
        .other          triton_poi_fused__native_batch_norm_legit_no_training_silu_21,@"STO_CUDA_ENTRY STV_DEFAULT"
triton_poi_fused__native_batch_norm_legit_no_training_silu_21:
.text.triton_poi_fused__native_batch_norm_legit_no_training_silu_21:
[----:B------:R-:W-:Y:S01]  /*0000*/  LDC R1, c[0x0][0x28] ;  /* 0x00000a00ff017b82 */ /* 0x000fe20000000800 */
[----:B------:R-:W1:Y:S07]  /*0010*/  S2R R0, SR_TID.X ;  /* 0x0000000000007919 */ /* 0x000e6e0000002100 */
[----:B------:R-:W2:Y:S01]  /*0020*/  LDC.64 R2, c[0x0][0x228] ;  /* 0x00008a00ff027b82 */ /* 0x000ea20000000a00 */
[----:B------:R-:W-:Y:S01]  /*0030*/  ULDC.64 UR4, c[0x0][0x208] ;  /* 0x0000820000047ab9 */ /* 0x000fe20000000a00 */
[----:B------:R-:W3:Y:S06]  /*0040*/  S2R R7, SR_CTAID.X ;  /* 0x0000000000077919 */ /* 0x000eec0000002500 */
[----:B------:R-:W4:Y:S08]  /*0050*/  LDC.64 R8, c[0x0][0x230] ;  /* 0x00008c00ff087b82 */ /* 0x000f300000000a00 */
[----:B------:R-:W5:Y:S01]  /*0060*/  LDC.64 R10, c[0x0][0x238] ;  /* 0x00008e00ff0a7b82 */ /* 0x000f620000000a00 */
[----:B-1----:R-:W-:-:S02]  /*0070*/  SHF.L.U32 R0, R0, 0x1, RZ ;  /* 0x0000000100007819 */ /* 0x002fc400000006ff */
[----:B---3--:R-:W-:Y:S02]  /*0080*/  SHF.R.S32.HI R5, RZ, 0x17, R7 ;  /* 0x00000017ff057819 */ /* 0x008fe40000011407 */
[----:B------:R-:W-:Y:S02]  /*0090*/  LOP3.LUT R0, R0, 0xfe, RZ, 0xc0, !PT ;  /* 0x000000fe00007812 */ /* 0x000fe400078ec0ff */
[----:B------:R-:W-:Y:S02]  /*00a0*/  SGXT R5, R5, 0x1 ;  /* 0x000000010505781a */ /* 0x000fe40000000200 */
[----:B------:R-:W-:Y:S02]  /*00b0*/  LEA R0, R7, R0, 0x8 ;  /* 0x0000000007007211 */ /* 0x000fe400078e40ff */
[----:B------:R-:W1:Y:S02]  /*00c0*/  LDC.64 R6, c[0x0][0x220] ;  /* 0x00008800ff067b82 */ /* 0x000e640000000a00 */
[----:B------:R-:W-:-:S04]  /*00d0*/  LEA.HI R5, R5, R0, RZ, 0x6 ;  /* 0x0000000005057211 */ /* 0x000fc800078f30ff */
[----:B------:R-:W-:-:S04]  /*00e0*/  LOP3.LUT R5, R5, 0xffffffc0, RZ, 0xc0, !PT ;  /* 0xffffffc005057812 */ /* 0x000fc800078ec0ff */
[----:B------:R-:W-:Y:S02]  /*00f0*/  IADD3 R13, R0, -R5, RZ ;  /* 0x80000005000d7210 */ /* 0x000fe40007ffe0ff */
[----:B------:R-:W3:Y:S03]  /*0100*/  LDC.64 R4, c[0x0][0x218] ;  /* 0x00008600ff047b82 */ /* 0x000ee60000000a00 */
[----:B--2---:R-:W-:-:S06]  /*0110*/  IMAD.WIDE R2, R13, 0x4, R2 ;  /* 0x000000040d027825 */ /* 0x004fcc00078e0202 */
[----:B------:R-:W2:Y:S01]  /*0120*/  LDG.E.EL.64 R2, desc[UR4][R2.64] ;  /* 0x0000000402027981 */ /* 0x000ea2000c2e1b00 */
[----:B-1----:R-:W-:-:S04]  /*0130*/  IMAD.WIDE R6, R13, 0x4, R6 ;  /* 0x000000040d067825 */ /* 0x002fc800078e0206 */
[C---:B----4-:R-:W-:Y:S02]  /*0140*/  IMAD.WIDE R8, R13.reuse, 0x4, R8 ;  /* 0x000000040d087825 */ /* 0x050fe400078e0208 */
[----:B------:R-:W4:Y:S02]  /*0150*/  LDG.E.EL.64 R6, desc[UR4][R6.64] ;  /* 0x0000000406067981 */ /* 0x000f24000c2e1b00 */
[----:B-----5:R-:W-:Y:S02]  /*0160*/  IMAD.WIDE R10, R13, 0x4, R10 ;  /* 0x000000040d0a7825 */ /* 0x020fe400078e020a */
[----:B------:R-:W5:Y:S02]  /*0170*/  LDG.E.EL.64 R8, desc[UR4][R8.64] ;  /* 0x0000000408087981 */ /* 0x000f64000c2e1b00 */
[----:B---3--:R-:W-:Y:S02]  /*0180*/  IMAD.WIDE R4, R0, 0x4, R4 ;  /* 0x0000000400047825 */ /* 0x008fe400078e0204 */
[----:B------:R-:W5:Y:S04]  /*0190*/  LDG.E.EL.64 R10, desc[UR4][R10.64] ;  /* 0x000000040a0a7981 */ /* 0x000f68000c2e1b00 */
[----:B------:R-:W4:Y:S01]  /*01a0*/  LDG.E.64 R4, desc[UR4][R4.64] ;  /* 0x0000000404047981 */ /* 0x000f22000c1e1b00 */
[----:B--2---:R-:W-:Y:S01]  /*01b0*/  FADD R2, R2, 0.0010000000474974513054 ;  /* 0x3a83126f02027421 */ /* 0x004fe20000000000 */
[----:B------:R-:W-:-:S03]  /*01c0*/  FADD R3, R3, 0.0010000000474974513054 ;  /* 0x3a83126f03037421 */ /* 0x000fc60000000000 */
[----:B------:R-:W1:Y:S08]  /*01d0*/  MUFU.SQRT R12, R2 ;  /* 0x00000002000c7308 */ /* 0x000e700000002000 */
[----:B------:R-:W2:Y:S01]  /*01e0*/  MUFU.SQRT R13, R3 ;  /* 0x00000003000d7308 */ /* 0x000ea20000002000 */
[C---:B-1----:R-:W-:Y:S02]  /*01f0*/  FSETP.GT.AND P0, PT, R12.reuse, 8.50705917302346158658e+37, PT ;  /* 0x7e8000000c00780b */ /* 0x042fe40003f04000 */
[----:B------:R-:W-:-:S02]  /*0200*/  FSETP.GEU.AND P2, PT, R12, 1.175494350822287508e-38, PT ;  /* 0x008000000c00780b */ /* 0x000fc40003f4e000 */
[C---:B--2---:R-:W-:Y:S02]  /*0210*/  FSETP.GT.AND P1, PT, R13.reuse, 8.50705917302346158658e+37, PT ;  /* 0x7e8000000d00780b */ /* 0x044fe40003f24000 */
[----:B------:R-:W-:-:S07]  /*0220*/  FSETP.GEU.AND P3, PT, R13, 1.175494350822287508e-38, PT ;  /* 0x008000000d00780b */ /* 0x000fce0003f6e000 */
[----:B------:R-:W-:Y:S01]  /*0230*/  @P0 FMUL R12, R12, 0.25 ;  /* 0x3e8000000c0c0820 */ /* 0x000fe20000400000 */
[----:B------:R-:W-:-:S03]  /*0240*/  HFMA2.MMA R2, -RZ, RZ, 1.625, 0 ;  /* 0x3e800000ff027435 */ /* 0x000fc600000001ff */
[----:B------:R-:W-:Y:S01]  /*0250*/  @!P2 FMUL R12, R12, 16777216 ;  /* 0x4b8000000c0ca820 */ /* 0x000fe20000400000 */
[----:B------:R-:W-:-:S05]  /*0260*/  @P1 FMUL R13, R13, 0.25 ;  /* 0x3e8000000d0d1820 */ /* 0x000fca0000400000 */
[----:B------:R-:W1:Y:S01]  /*0270*/  MUFU.RCP R12, R12 ;  /* 0x0000000c000c7308 */ /* 0x000e620000001000 */
[----:B------:R-:W-:Y:S01]  /*0280*/  @!P3 FMUL R13, R13, 16777216 ;  /* 0x4b8000000d0db820 */ /* 0x000fe20000400000 */
[----:B------:R-:W-:-:S06]  /*0290*/  FSEL R3, R2, 1, P0 ;  /* 0x3f80000002037808 */ /* 0x000fcc0000000000 */
[----:B------:R-:W2:Y:S01]  /*02a0*/  MUFU.RCP R13, R13 ;  /* 0x0000000d000d7308 */ /* 0x000ea20000001000 */
[----:B------:R-:W-:Y:S01]  /*02b0*/  @!P2 FMUL R3, R3, 16777216 ;  /* 0x4b8000000303a820 */ /* 0x000fe20000400000 */
[----:B------:R-:W-:Y:S01]  /*02c0*/  FSEL R14, R2, 1, P1 ;  /* 0x3f800000020e7808 */ /* 0x000fe20000800000 */
[----:B----4-:R-:W-:Y:S02]  /*02d0*/  FADD R4, R4, -R6 ;  /* 0x8000000604047221 */ /* 0x010fe40000000000 */
[----:B-1----:R-:W-:Y:S02]  /*02e0*/  FMUL R3, R12, R3 ;  /* 0x000000030c037220 */ /* 0x002fe40000400000 */
[----:B------:R-:W-:Y:S01]  /*02f0*/  @!P3 FMUL R14, R14, 16777216 ;  /* 0x4b8000000e0eb820 */ /* 0x000fe20000400000 */
[----:B------:R-:W-:Y:S01]  /*0300*/  FADD R5, R5, -R7 ;  /* 0x8000000705057221 */ /* 0x000fe20000000000 */
[----:B------:R-:W-:Y:S02]  /*0310*/  FMUL R3, R4, R3 ;  /* 0x0000000304037220 */ /* 0x000fe40000400000 */
[----:B--2---:R-:W-:-:S02]  /*0320*/  FMUL R14, R13, R14 ;  /* 0x0000000e0d0e7220 */ /* 0x004fc40000400000 */
[----:B-----5:R-:W-:Y:S02]  /*0330*/  FFMA R8, R8, R3, R10 ;  /* 0x0000000308087223 */ /* 0x020fe4000000000a */
[----:B------:R-:W-:Y:S02]  /*0340*/  FMUL R14, R5, R14 ;  /* 0x0000000e050e7220 */ /* 0x000fe40000400000 */
[----:B------:R-:W-:Y:S02]  /*0350*/  FADD R3, RZ, -R8 ;  /* 0x80000008ff037221 */ /* 0x000fe40000000000 */
[----:B------:R-:W-:Y:S02]  /*0360*/  FFMA R9, R9, R14, R11 ;  /* 0x0000000e09097223 */ /* 0x000fe4000000000b */
[----:B------:R-:W-:Y:S02]  /*0370*/  FMUL R4, R3, 1.4426950216293334961 ;  /* 0x3fb8aa3b03047820 */ /* 0x000fe40000400000 */
[----:B------:R-:W-:-:S04]  /*0380*/  FADD R3, RZ, -R9 ;  /* 0x80000009ff037221 */ /* 0x000fc80000000000 */
[----:B------:R-:W-:Y:S01]  /*0390*/  FMUL R6, R3, 1.4426950216293334961 ;  /* 0x3fb8aa3b03067820 */ /* 0x000fe20000400000 */
[----:B------:R-:W-:-:S04]  /*03a0*/  FSETP.GEU.AND P0, PT, R4, -126, PT ;  /* 0xc2fc00000400780b */ /* 0x000fc80003f0e000 */
[----:B------:R-:W-:-:S09]  /*03b0*/  FSETP.GEU.AND P1, PT, R6, -126, PT ;  /* 0xc2fc00000600780b */ /* 0x000fd20003f2e000 */
[----:B------:R-:W-:-:S04]  /*03c0*/  @!P0 FMUL R4, R4, 0.5 ;  /* 0x3f00000004048820 */ /* 0x000fc80000400000 */
[----:B------:R-:W-:Y:S01]  /*03d0*/  @!P1 FMUL R6, R6, 0.5 ;  /* 0x3f00000006069820 */ /* 0x000fe20000400000 */
[----:B------:R-:W1:Y:S08]  /*03e0*/  MUFU.EX2 R3, R4 ;  /* 0x0000000400037308 */ /* 0x000e700000000800 */
[----:B------:R-:W2:Y:S01]  /*03f0*/  MUFU.EX2 R5, R6 ;  /* 0x0000000600057308 */ /* 0x000ea20000000800 */
[----:B-1----:R-:W-:-:S04]  /*0400*/  @!P0 FMUL R3, R3, R3 ;  /* 0x0000000303038220 */ /* 0x002fc80000400000 */
[----:B------:R-:W-:Y:S01]  /*0410*/  FADD R7, R3, 1 ;  /* 0x3f80000003077421 */ /* 0x000fe20000000000 */
[----:B--2---:R-:W-:-:S04]  /*0420*/  @!P1 FMUL R5, R5, R5 ;  /* 0x0000000505059220 */ /* 0x004fc80000400000 */
[----:B------:R-:W-:Y:S01]  /*0430*/  FADD R10, R5, 1 ;  /* 0x3f800000050a7421 */ /* 0x000fe20000000000 */
[----:B------:R-:W-:Y:S01]  /*0440*/  FSETP.GT.AND P0, PT, R7, 8.50705917302346158658e+37, PT ;  /* 0x7e8000000700780b */ /* 0x000fe20003f04000 */
[----:B------:R-:W1:Y:S03]  /*0450*/  LDC.64 R4, c[0x0][0x210] ;  /* 0x00008400ff047b82 */ /* 0x000e660000000a00 */
[----:B------:R-:W-:-:S09]  /*0460*/  FSETP.GT.AND P1, PT, R10, 8.50705917302346158658e+37, PT ;  /* 0x7e8000000a00780b */ /* 0x000fd20003f24000 */
[----:B------:R-:W-:-:S04]  /*0470*/  @P0 FMUL R7, R7, 0.25 ;  /* 0x3e80000007070820 */ /* 0x000fc80000400000 */
[----:B------:R-:W-:Y:S02]  /*0480*/  @P1 FMUL R10, R10, 0.25 ;  /* 0x3e8000000a0a1820 */ /* 0x000fe40000400000 */
[----:B------:R-:W2:Y:S08]  /*0490*/  MUFU.RCP R7, R7 ;  /* 0x0000000700077308 */ /* 0x000eb00000001000 */
[----:B------:R-:W3:Y:S01]  /*04a0*/  MUFU.RCP R10, R10 ;  /* 0x0000000a000a7308 */ /* 0x000ee20000001000 */
[----:B------:R-:W-:-:S02]  /*04b0*/  FSEL R6, R2, 1, P0 ;  /* 0x3f80000002067808 */ /* 0x000fc40000000000 */
[----:B------:R-:W-:-:S03]  /*04c0*/  FSEL R3, R2, 1, P1 ;  /* 0x3f80000002037808 */ /* 0x000fc60000800000 */
[----:B--2---:R-:W-:-:S04]  /*04d0*/  FMUL R11, R7, R6 ;  /* 0x00000006070b7220 */ /* 0x004fc80000400000 */
[----:B------:R-:W-:Y:S01]  /*04e0*/  FMUL R8, R8, R11 ;  /* 0x0000000b08087220 */ /* 0x000fe20000400000 */
[----:B---3--:R-:W-:Y:S01]  /*04f0*/  FMUL R6, R10, R3 ;  /* 0x000000030a067220 */ /* 0x008fe20000400000 */
[----:B-1----:R-:W-:-:S04]  /*0500*/  IMAD.WIDE R2, R0, 0x4, R4 ;  /* 0x0000000400027825 */ /* 0x002fc800078e0204 */
[----:B------:R-:W-:-:S05]  /*0510*/  FMUL R9, R9, R6 ;  /* 0x0000000609097220 */ /* 0x000fca0000400000 */
[----:B------:R-:W-:Y:S01]  /*0520*/  STG.E.64 desc[UR4][R2.64], R8 ;  /* 0x0000000802007986 */ /* 0x000fe2000c101b04 */
[----:B------:R-:W-:Y:S05]  /*0530*/  EXIT ;  /* 0x000000000000794d */ /* 0x000fea0003800000 */
.L_x_0:
[----:B------:R-:W-:-:S00]  /*0540*/  BRA `(.L_x_0) ;  /* 0xfffffffc00fc7947 */ /* 0x000fc0000383ffff */
[----:B------:R-:W-:-:S00]  /*0550*/  NOP ;  /* 0x0000000000007918 */ /* 0x000fc00000000000 */
        /* <DEDUP_REMOVED lines=10> */
.L_x_1:


//--------------------- .nv.global.init           --------------------------
	.section	.nv.global.init,"aw",@progbits
.nv.global.init:
	.type		_$_str,@object
	.size		_$_str,(_$_str_$_2 - _$_str)
_$_str:
        /*0000*/ 	.byte	0x5f, 0x5f, 0x43, 0x55, 0x44, 0x41, 0x5f, 0x46, 0x54, 0x5a, 0x00
	.type		_$_str_$_2,@object
	.size		_$_str_$_2,(.L_1 - _$_str_$_2)
_$_str_$_2:
        /*000b*/ 	.byte	0x5f, 0x5f, 0x43, 0x55, 0x44, 0x41, 0x5f, 0x50, 0x52, 0x45, 0x43, 0x5f, 0x53, 0x51, 0x52, 0x54
        /*001b*/ 	.byte	0x00
.L_1:


//--------------------- .nv.constant0.triton_poi_fused__native_batch_norm_legit_no_training_silu_21 --------------------------
	.section	.nv.constant0.triton_poi_fused__native_batch_norm_legit_no_training_silu_21,"a",@progbits
	.sectionflags	@""
	.align	4
.nv.constant0.triton_poi_fused__native_batch_norm_legit_no_training_silu_21:
	.zero		580
